	.headerflags	@"EF_CUDA_TEXMODE_UNIFIED EF_CUDA_64BIT_ADDRESS EF_CUDA_ACCELERATORS EF_CUDA_SM90 EF_CUDA_VIRTUAL_SM(EF_CUDA_SM90)"
	.elftype	@"ET_EXEC"


//--------------------- .nv.info                  --------------------------
	.section	.nv.info,"",@"SHT_CUDA_INFO"
	.align	4


	//----- nvinfo : EIATTR_REGCOUNT
	.align		4
        /*0000*/ 	.byte	0x04, 0x2f
        /*0002*/ 	.short	(.L_3 - .L_2)
	.align		4
.L_2:
        /*0004*/ 	.word	index@(triton_poi_fused__native_batch_norm_legit_no_training_add_convolution_gelu_1)
        /*0008*/ 	.word	0x00000018


	//----- nvinfo : EIATTR_MIN_STACK_SIZE
	.align		4
.L_3:
        /*000c*/ 	.byte	0x04, 0x12
        /*000e*/ 	.short	(.L_5 - .L_4)
	.align		4
.L_4:
        /*0010*/ 	.word	index@(triton_poi_fused__native_batch_norm_legit_no_training_add_convolution_gelu_1)
        /*0014*/ 	.word	0x00000000


	//----- nvinfo : EIATTR_FRAME_SIZE
	.align		4
.L_5:
        /*0018*/ 	.byte	0x04, 0x11
        /*001a*/ 	.short	(.L_7 - .L_6)
	.align		4
.L_6:
        /*001c*/ 	.word	index@(triton_poi_fused__native_batch_norm_legit_no_training_add_convolution_gelu_1)
        /*0020*/ 	.word	0x00000000


	//----- nvinfo : EIATTR_MIN_STACK_SIZE
	.align		4
.L_7:
        /*0024*/ 	.byte	0x04, 0x12
        /*0026*/ 	.short	(.L_9 - .L_8)
	.align		4
.L_8:
        /*0028*/ 	.word	index@(triton_poi_fused__native_batch_norm_legit_no_training_add_convolution_gelu_1)
        /*002c*/ 	.word	0x00000000
.L_9:


//--------------------- .nv.info.triton_poi_fused__native_batch_norm_legit_no_training_add_convolution_gelu_1 --------------------------
	.section	.nv.info.triton_poi_fused__native_batch_norm_legit_no_training_add_convolution_gelu_1,"",@"SHT_CUDA_INFO"
	.sectionflags	@""
	.align	4


	//----- nvinfo : EIATTR_CUDA_API_VERSION
	.align		4
        /*0000*/ 	.byte	0x04, 0x37
        /*0002*/ 	.short	(.L_11 - .L_10)
.L_10:
        /*0004*/ 	.word	0x0000007c


	//----- nvinfo : EIATTR_KPARAM_INFO
	.align		4
.L_11:
        /*0008*/ 	.byte	0x04, 0x17
        /*000a*/ 	.short	(.L_13 - .L_12)
.L_12:
        /*000c*/ 	.word	0x00000000
        /*0010*/ 	.short	0x0008
        /*0012*/ 	.short	0x0040
        /*0014*/ 	.byte	0x00, 0xf0, 0x11, 0x00


	//----- nvinfo : EIATTR_KPARAM_INFO
	.align		4
.L_13:
        /*0018*/ 	.byte	0x04, 0x17
        /*001a*/ 	.short	(.L_15 - .L_14)
.L_14:
        /*001c*/ 	.word	0x00000000
        /*0020*/ 	.short	0x0007
        /*0022*/ 	.short	0x0038
        /*0024*/ 	.byte	0x00, 0xf4, 0x21, 0x00


	//----- nvinfo : EIATTR_KPARAM_INFO
	.align		4
.L_15:
        /*0028*/ 	.byte	0x04, 0x17
        /*002a*/ 	.short	(.L_17 - .L_16)
.L_16:
        /*002c*/ 	.word	0x00000000
        /*0030*/ 	.short	0x0006
        /*0032*/ 	.short	0x0030
        /*0034*/ 	.byte	0x00, 0xf4, 0x21, 0x00


	//----- nvinfo : EIATTR_KPARAM_INFO
	.align		4
.L_17:
        /*0038*/ 	.byte	0x04, 0x17
        /*003a*/ 	.short	(.L_19 - .L_18)
.L_18:
        /*003c*/ 	.word	0x00000000
        /*0040*/ 	.short	0x0005
        /*0042*/ 	.short	0x0028
        /*0044*/ 	.byte	0x00, 0xf4, 0x21, 0x00


	//----- nvinfo : EIATTR_KPARAM_INFO
	.align		4
.L_19:
        /*0048*/ 	.byte	0x04, 0x17
        /*004a*/ 	.short	(.L_21 - .L_20)
.L_20:
        /*004c*/ 	.word	0x00000000
        /*0050*/ 	.short	0x0004
        /*0052*/ 	.short	0x0020
        /*0054*/ 	.byte	0x00, 0xf4, 0x21, 0x00


	//----- nvinfo : EIATTR_KPARAM_INFO
	.align		4
.L_21:
        /*0058*/ 	.byte	0x04, 0x17
        /*005a*/ 	.short	(.L_23 - .L_22)
.L_22:
        /*005c*/ 	.word	0x00000000
        /*0060*/ 	.short	0x0003
        /*0062*/ 	.short	0x0018
        /*0064*/ 	.byte	0x00, 0xf4, 0x21, 0x00


	//----- nvinfo : EIATTR_KPARAM_INFO
	.align		4
.L_23:
        /*0068*/ 	.byte	0x04, 0x17
        /*006a*/ 	.short	(.L_25 - .L_24)
.L_24:
        /*006c*/ 	.word	0x00000000
        /*0070*/ 	.short	0x0002
        /*0072*/ 	.short	0x0010
        /*0074*/ 	.byte	0x00, 0xf4, 0x21, 0x00


	//----- nvinfo : EIATTR_KPARAM_INFO
	.align		4
.L_25:
        /*0078*/ 	.byte	0x04, 0x17
        /*007a*/ 	.short	(.L_27 - .L_26)
.L_26:
        /*007c*/ 	.word	0x00000000
        /*0080*/ 	.short	0x0001
        /*0082*/ 	.short	0x0008
        /*0084*/ 	.byte	0x00, 0xf4, 0x21, 0x00


	//----- nvinfo : EIATTR_KPARAM_INFO
	.align		4
.L_27:
        /*0088*/ 	.byte	0x04, 0x17
        /*008a*/ 	.short	(.L_29 - .L_28)
.L_28:
        /*008c*/ 	.word	0x00000000
        /*0090*/ 	.short	0x0000
        /*0092*/ 	.short	0x0000
        /*0094*/ 	.byte	0x00, 0xf4, 0x21, 0x00


	//----- nvinfo : EIATTR_SPARSE_MMA_MASK
	.align		4
.L_29:
        /*0098*/ 	.byte	0x03, 0x50
        /*009a*/ 	.short	0x0000


	//----- nvinfo : EIATTR_MAXREG_COUNT
	.align		4
        /*009c*/ 	.byte	0x03, 0x1b
        /*009e*/ 	.short	0x00ff


	//----- nvinfo : EIATTR_EXIT_INSTR_OFFSETS
	.align		4
        /*00a0*/ 	.byte	0x04, 0x1c
        /*00a2*/ 	.short	(.L_31 - .L_30)


	//   ....[0]....
.L_30:
        /*00a4*/ 	.word	0x000005d0


	//   ....[1]....
        /*00a8*/ 	.word	0x000005f0


	//----- nvinfo : EIATTR_REQNTID
	.align		4
.L_31:
        /*00ac*/ 	.byte	0x04, 0x10
        /*00ae*/ 	.short	(.L_33 - .L_32)
.L_32:
        /*00b0*/ 	.word	0x00000080
        /*00b4*/ 	.word	0x00000001
        /*00b8*/ 	.word	0x00000001


	//----- nvinfo : EIATTR_CBANK_PARAM_SIZE
	.align		4
.L_33:
        /*00bc*/ 	.byte	0x03, 0x19
        /*00be*/ 	.short	0x0044


	//----- nvinfo : EIATTR_PARAM_CBANK
	.align		4
        /*00c0*/ 	.byte	0x04, 0x0a
        /*00c2*/ 	.short	(.L_35 - .L_34)
	.align		4
.L_34:
        /*00c4*/ 	.word	index@(.nv.constant0.triton_poi_fused__native_batch_norm_legit_no_training_add_convolution_gelu_1)
        /*00c8*/ 	.short	0x0210
        /*00ca*/ 	.short	0x0044


	//----- nvinfo : EIATTR_SW_WAR
	.align		4
.L_35:
        /*00cc*/ 	.byte	0x04, 0x36
        /*00ce*/ 	.short	(.L_37 - .L_36)
.L_36:
        /*00d0*/ 	.word	0x00000008
.L_37:


//--------------------- .nv.callgraph             --------------------------
	.section	.nv.callgraph,"",@"SHT_CUDA_CALLGRAPH"
	.align	4
	.sectionentsize	8
	.align		4
        /*0000*/ 	.word	0x00000000
	.align		4
        /*0004*/ 	.word	0xffffffff
	.align		4
        /*0008*/ 	.word	0x00000000
	.align		4
        /*000c*/ 	.word	0xfffffffe
	.align		4
        /*0010*/ 	.word	0x00000000
	.align		4
        /*0014*/ 	.word	0xfffffffd
	.align		4
        /*0018*/ 	.word	0x00000000
	.align		4
        /*001c*/ 	.word	0xfffffffc


//--------------------- .nv.constant4             --------------------------
	.section	.nv.constant4,"a",@progbits
	.align	8
	.align		8
.nv.constant4:
        /*0000*/ 	.dword	_$_str
	.align		8
        /*0008*/ 	.dword	_$_str_$_2


//--------------------- .text.triton_poi_fused__native_batch_norm_legit_no_training_add_convolution_gelu_1 --------------------------
	.section	.text.triton_poi_fused__native_batch_norm_legit_no_training_add_convolution_gelu_1,"ax",@progbits
	.align	128
        .global         triton_poi_fused__native_batch_norm_legit_no_training_add_convolution_gelu_1
        .type           triton_poi_fused__native_batch_norm_legit_no_training_add_convolution_gelu_1,@function
        .size           triton_poi_fused__native_batch_norm_legit_no_training_add_convolution_gelu_1,(.L_x_1 - triton_poi_fused__native_batch_norm_legit_no_training_add_convolution_gelu_1)
        .other          triton_poi_fused__native_batch_norm_legit_no_training_add_convolution_gelu_1,@"STO_CUDA_ENTRY STV_DEFAULT"
triton_poi_fused__native_batch_norm_legit_no_training_add_convolution_gelu_1:
.text.triton_poi_fused__native_batch_norm_legit_no_training_add_convolution_gelu_1:
[----:B------:R-:W0:Y:S01]  /*0000*/  LDC R1, c[0x0][0x28] ;  /* 0x00000a00ff017b82 */ /* 0x000e220000000800 */
[----:B------:R-:W1:Y:S07]  /*0010*/  S2R R0, SR_TID.X ;  /* 0x0000000000007919 */ /* 0x000e6e0000002100 */
[----:B------:R-:W2:Y:S01]  /*0020*/  LDC.64 R2, c[0x0][0x210] ;  /* 0x00008400ff027b82 */ /* 0x000ea20000000a00 */
[----:B------:R-:W-:Y:S01]  /*0030*/  ULDC.64 UR4, c[0x0][0x208] ;  /* 0x0000820000047ab9 */ /* 0x000fe20000000a00 */
[----:B------:R-:W3:Y:S06]  /*0040*/  S2R R5, SR_CTAID.X ;  /* 0x0000000000057919 */ /* 0x000eec0000002500 */
[----:B------:R-:W4:Y:S08]  /*0050*/  LDC.64 R12, c[0x0][0x218] ;  /* 0x00008600ff0c7b82 */ /* 0x000f300000000a00 */
[----:B------:R-:W5:Y:S01]  /*0060*/  LDC.64 R16, c[0x0][0x230] ;  /* 0x00008c00ff107b82 */ /* 0x000f620000000a00 */
[----:B------:R-:W-:-:S07]  /*0070*/  HFMA2.MMA R8, -RZ, RZ, 0, 0 ;  /* 0x00000000ff087435 */ /* 0x000fce00000001ff */
[----:B------:R-:W4:Y:S08]  /*0080*/  LDC.64 R14, c[0x0][0x228] ;  /* 0x00008a00ff0e7b82 */ /* 0x000f300000000a00 */
[----:B------:R-:W5:Y:S01]  /*0090*/  LDC.64 R18, c[0x0][0x238] ;  /* 0x00008e00ff127b82 */ /* 0x000f620000000a00 */
[----:B-1----:R-:W-:-:S07]  /*00a0*/  LOP3.LUT R0, R0, 0x7f, RZ, 0xc0, !PT ;  /* 0x0000007f00007812 */ /* 0x002fce00078ec0ff */
[----:B------:R-:W1:Y:S01]  /*00b0*/  LDC.64 R20, c[0x0][0x240] ;  /* 0x00009000ff147b82 */ /* 0x000e620000000a00 */
[----:B---3--:R-:W-:Y:S02]  /*00c0*/  SHF.R.S32.HI R4, RZ, 0x18, R5 ;  /* 0x00000018ff047819 */ /* 0x008fe40000011405 */
[----:B------:R-:W-:Y:S02]  /*00d0*/  CS2R R10, SRZ ;  /* 0x00000000000a7805 */ /* 0x000fe4000001ff00 */
[----:B------:R-:W-:Y:S01]  /*00e0*/  LEA R0, R5, R0, 0x7 ;  /* 0x0000000005007211 */ /* 0x000fe200078e38ff */
[----:B------:R-:W-:Y:S01]  /*00f0*/  ULDC.64 UR6, c[0x0][0x248] ;  /* 0x0000920000067ab9 */ /* 0x000fe20000000a00 */
[----:B------:R-:W-:Y:S02]  /*0100*/  SGXT R5, R4, 0x1 ;  /* 0x000000010405781a */ /* 0x000fe40000000200 */
[C---:B------:R-:W-:Y:S01]  /*0110*/  ISETP.GE.AND P0, PT, R0.reuse, 0x400, PT ;  /* 0x000004000000780c */ /* 0x040fe20003f06270 */
[----:B--2---:R-:W-:Y:S01]  /*0120*/  IMAD.WIDE R2, R0, 0x4, R2 ;  /* 0x0000000400027825 */ /* 0x004fe200078e0202 */
[----:B------:R-:W-:Y:S01]  /*0130*/  LEA.HI R5, R5, R0, RZ, 0x4 ;  /* 0x0000000005057211 */ /* 0x000fe200078f20ff */
[----:B------:R-:W2:Y:S03]  /*0140*/  LDC.64 R6, c[0x0][0x220] ;  /* 0x00008800ff067b82 */ /* 0x000ea60000000a00 */
[----:B------:R-:W-:-:S04]  /*0150*/  SHF.R.S32.HI R5, RZ, 0x4, R5 ;  /* 0x00000004ff057819 */ /* 0x000fc80000011405 */
[----:B------:R-:W-:-:S04]  /*0160*/  LEA.HI R4, R5, R5, RZ, 0x4 ;  /* 0x0000000505047211 */ /* 0x000fc800078f20ff */
[----:B------:R-:W-:-:S04]  /*0170*/  LOP3.LUT R4, R4, 0xfffffff0, RZ, 0xc0, !PT ;  /* 0xfffffff004047812 */ /* 0x000fc800078ec0ff */
[----:B------:R-:W-:Y:S02]  /*0180*/  IADD3 R9, R5, -R4, RZ ;  /* 0x8000000405097210 */ /* 0x000fe40007ffe0ff */
[----:B------:R-:W-:-:S03]  /*0190*/  CS2R R4, SRZ ;  /* 0x0000000000047805 */ /* 0x000fc6000001ff00 */
[----:B----4-:R-:W-:-:S03]  /*01a0*/  IMAD.WIDE R12, R9, 0x4, R12 ;  /* 0x00000004090c7825 */ /* 0x010fc600078e020c */
[----:B------:R-:W3:Y:S04]  /*01b0*/  @!P0 LDG.E R4, desc[UR4][R2.64] ;  /* 0x0000000402048981 */ /* 0x000ee8000c1e1900 */
[----:B------:R4:W3:Y:S01]  /*01c0*/  @!P0 LDG.E.EL R5, desc[UR4][R12.64] ;  /* 0x000000040c058981 */ /* 0x0008e2000c2e1900 */
[----:B-----5:R-:W-:-:S05]  /*01d0*/  IMAD.WIDE R16, R9, 0x4, R16 ;  /* 0x0000000409107825 */ /* 0x020fca00078e0210 */
[----:B------:R-:W5:Y:S01]  /*01e0*/  @!P0 LDG.E.EL R8, desc[UR4][R16.64] ;  /* 0x0000000410088981 */ /* 0x000f62000c2e1900 */
[----:B0-----:R-:W-:-:S05]  /*01f0*/  IMAD.WIDE R14, R9, 0x4, R14 ;  /* 0x00000004090e7825 */ /* 0x001fca00078e020e */
[----:B------:R0:W5:Y:S01]  /*0200*/  @!P0 LDG.E.EL R10, desc[UR4][R14.64] ;  /* 0x000000040e0a8981 */ /* 0x000162000c2e1900 */
[----:B----4-:R-:W-:Y:S02]  /*0210*/  IMAD.MOV.U32 R12, RZ, RZ, RZ ;  /* 0x000000ffff0c7224 */ /* 0x010fe400078e00ff */
[----:B------:R-:W-:-:S04]  /*0220*/  IMAD.WIDE R18, R9, 0x4, R18 ;  /* 0x0000000409127825 */ /* 0x000fc800078e0212 */
[----:B-1----:R-:W-:Y:S01]  /*0230*/  IMAD.WIDE R20, R9, 0x4, R20 ;  /* 0x0000000409147825 */ /* 0x002fe200078e0214 */
[----:B------:R-:W-:Y:S01]  /*0240*/  MOV R9, RZ ;  /* 0x000000ff00097202 */ /* 0x000fe20000000f00 */
[----:B------:R-:W4:Y:S02]  /*0250*/  @!P0 LDG.E.EL R11, desc[UR4][R18.64] ;  /* 0x00000004120b8981 */ /* 0x000f24000c2e1900 */
[----:B--2---:R-:W-:Y:S02]  /*0260*/  IMAD.WIDE R6, R0, 0x4, R6 ;  /* 0x0000000400067825 */ /* 0x004fe400078e0206 */
[----:B------:R-:W4:Y:S04]  /*0270*/  @!P0 LDG.E.EL R12, desc[UR4][R20.64] ;  /* 0x00000004140c8981 */ /* 0x000f28000c2e1900 */
[----:B------:R1:W2:Y:S01]  /*0280*/  @!P0 LDG.E R9, desc[UR4][R6.64] ;  /* 0x0000000406098981 */ /* 0x0002a2000c1e1900 */
[----:B------:R-:W-:Y:S01]  /*0290*/  HFMA2.MMA R13, -RZ, RZ, 0.470947265625, -12.46875 ;  /* 0x3789ca3cff0d7435 */ /* 0x000fe200000001ff */
[----:B0-----:R-:W-:Y:S01]  /*02a0*/  IMAD.MOV.U32 R14, RZ, RZ, -0x460a9f47 ;  /* 0xb9f560b9ff0e7424 */ /* 0x001fe200078e00ff */
[----:B------:R-:W-:Y:S01]  /*02b0*/  MOV R15, 0x3bac840b ;  /* 0x3bac840b000f7802 */ /* 0x000fe20000000f00 */
[----:B-1----:R-:W-:Y:S01]  /*02c0*/  HFMA2.MMA R6, -RZ, RZ, -1.26171875, -2.110004425048828125e-05 ;  /* 0xbd0c8162ff067435 */ /* 0x002fe200000001ff */
[----:B------:R-:W-:-:S02]  /*02d0*/  IMAD.MOV.U32 R7, RZ, RZ, 0x3e1cf906 ;  /* 0x3e1cf906ff077424 */ /* 0x000fc400078e00ff */
[----:B---3--:R-:W-:-:S04]  /*02e0*/  FADD R5, R5, R4 ;  /* 0x0000000405057221 */ /* 0x008fc80000000000 */
[----:B------:R-:W-:Y:S01]  /*02f0*/  FMUL R4, R5, 0.70710676908493041992 ;  /* 0x3f3504f305047820 */ /* 0x000fe20000400000 */
[----:B------:R0:W-:Y:S01]  /*0300*/  @!P0 STG.E desc[UR4][R2.64], R5 ;  /* 0x0000000502008986 */ /* 0x0001e2000c101904 */
[----:B-----5:R-:W-:Y:S01]  /*0310*/  FADD R16, R8, 9.9999997473787516356e-06 ;  /* 0x3727c5ac08107421 */ /* 0x020fe20000000000 */
[----:B------:R-:W-:Y:S01]  /*0320*/  HFMA2.MMA R8, -RZ, RZ, 1.853515625, -0.00091457366943359375 ;  /* 0x3f6a937eff087435 */ /* 0x000fe200000001ff */
[----:B------:R-:W-:-:S04]  /*0330*/  FADD.FTZ R17, |R4|, -RZ ;  /* 0x800000ff04117221 */ /* 0x000fc80000010200 */
[----:B------:R-:W1:Y:S01]  /*0340*/  MUFU.SQRT R16, R16 ;  /* 0x0000001000107308 */ /* 0x000e620000002000 */
[----:B------:R-:W-:-:S13]  /*0350*/  FSETP.GE.AND P3, PT, R17, 1.0029599666595458984, PT ;  /* 0x3f8060fe1100780b */ /* 0x000fda0003f66000 */
[----:B------:R-:W-:Y:S01]  /*0360*/  @!P3 MOV R13, 0x38b1e96a ;  /* 0x38b1e96a000db802 */ /* 0x000fe20000000f00 */
[----:B------:R-:W-:Y:S02]  /*0370*/  @!P3 IMAD.MOV.U32 R14, RZ, RZ, -0x45a8b2e0 ;  /* 0xba574d20ff0eb424 */ /* 0x000fe400078e00ff */
[-C--:B------:R-:W-:Y:S01]  /*0380*/  @!P3 FMUL R17, R4, R4.reuse ;  /* 0x000000040411b220 */ /* 0x080fe20000400000 */
[----:B------:R-:W-:Y:S02]  /*0390*/  @!P3 MOV R15, 0x3baad5ea ;  /* 0x3baad5ea000fb802 */ /* 0x000fe40000000f00 */
[----:B------:R-:W-:Y:S01]  /*03a0*/  @!P3 MOV R6, 0xbcdc1be7 ;  /* 0xbcdc1be70006b802 */ /* 0x000fe20000000f00 */
[C---:B------:R-:W-:Y:S01]  /*03b0*/  FFMA.FTZ R14, R17.reuse, R13, R14 ;  /* 0x0000000d110e7223 */ /* 0x040fe2000001000e */
[----:B------:R-:W-:Y:S02]  /*03c0*/  @!P3 MOV R7, 0x3de718af ;  /* 0x3de718af0007b802 */ /* 0x000fe40000000f00 */
[----:B------:R-:W-:Y:S01]  /*03d0*/  @!P3 MOV R8, 0xbec093ac ;  /* 0xbec093ac0008b802 */ /* 0x000fe20000000f00 */
[----:B------:R-:W-:Y:S01]  /*03e0*/  FFMA.FTZ R15, R14, R17, R15 ;  /* 0x000000110e0f7223 */ /* 0x000fe2000001000f */
[----:B------:R-:W-:-:S02]  /*03f0*/  FSEL R13, -R17, R4, P3 ;  /* 0x00000004110d7208 */ /* 0x000fc40001800100 */
[----:B-1----:R-:W-:Y:S01]  /*0400*/  FSETP.GT.AND P1, PT, R16, 8.50705917302346158658e+37, PT ;  /* 0x7e8000001000780b */ /* 0x002fe20003f24000 */
[-C--:B------:R-:W-:Y:S01]  /*0410*/  FFMA.FTZ R14, R15, R17.reuse, R6 ;  /* 0x000000110f0e7223 */ /* 0x080fe20000010006 */
[----:B------:R-:W-:Y:S01]  /*0420*/  IMAD.MOV.U32 R6, RZ, RZ, 0x3f20d842 ;  /* 0x3f20d842ff067424 */ /* 0x000fe200078e00ff */
[----:B------:R-:W-:Y:S01]  /*0430*/  @!P3 MOV R6, 0x3e0375d3 ;  /* 0x3e0375d30006b802 */ /* 0x000fe20000000f00 */
[----:B------:R-:W-:Y:S01]  /*0440*/  HFMA2.MMA R15, -RZ, RZ, 1.625, 0 ;  /* 0x3e800000ff0f7435 */ /* 0x000fe200000001ff */
[----:B------:R-:W-:Y:S01]  /*0450*/  FFMA.FTZ R7, R14, R17, R7 ;  /* 0x000000110e077223 */ /* 0x000fe20000010007 */
[----:B------:R-:W-:-:S03]  /*0460*/  FSETP.GEU.AND P2, PT, R16, 1.175494350822287508e-38, PT ;  /* 0x008000001000780b */ /* 0x000fc60003f4e000 */
[----:B------:R-:W-:-:S04]  /*0470*/  FFMA.FTZ R7, R7, R17, R8 ;  /* 0x0000001107077223 */ /* 0x000fc80000010008 */
[----:B------:R-:W-:Y:S01]  /*0480*/  FFMA.FTZ R6, R7, R17, R6 ;  /* 0x0000001107067223 */ /* 0x000fe20000010006 */
[----:B------:R-:W-:Y:S01]  /*0490*/  @P1 FMUL R16, R16, 0.25 ;  /* 0x3e80000010101820 */ /* 0x000fe20000400000 */
[----:B------:R-:W-:Y:S02]  /*04a0*/  FSEL R15, R15, 1, P1 ;  /* 0x3f8000000f0f7808 */ /* 0x000fe40000800000 */
[----:B------:R-:W-:Y:S01]  /*04b0*/  FFMA.FTZ R6, R6, R13, R13 ;  /* 0x0000000d06067223 */ /* 0x000fe2000001000d */
[----:B------:R-:W-:Y:S01]  /*04c0*/  LOP3.LUT R13, R10, 0x80000000, RZ, 0x3c, !PT ;  /* 0x800000000a0d7812 */ /* 0x000fe200078e3cff */
[----:B------:R-:W-:Y:S01]  /*04d0*/  @!P2 FMUL R16, R16, 16777216 ;  /* 0x4b8000001010a820 */ /* 0x000fe20000400000 */
[----:B------:R-:W-:Y:S01]  /*04e0*/  @!P2 FMUL R15, R15, 16777216 ;  /* 0x4b8000000f0fa820 */ /* 0x000fe20000400000 */
[----:B------:R-:W1:Y:S08]  /*04f0*/  @P3 MUFU.EX2 R7, R6 ;  /* 0x0000000600073308 */ /* 0x000e700000000800 */
[----:B------:R-:W3:Y:S01]  /*0500*/  MUFU.RCP R16, R16 ;  /* 0x0000001000107308 */ /* 0x000ee20000001000 */
[----:B-1----:R-:W-:-:S05]  /*0510*/  @P3 FADD R7, -R7, 1 ;  /* 0x3f80000007073421 */ /* 0x002fca0000000100 */
[----:B------:R-:W-:Y:S01]  /*0520*/  @P3 LOP3.LUT R6, R7, 0x80000000, R4, 0xf8, !PT ;  /* 0x8000000007063812 */ /* 0x000fe200078ef804 */
[----:B------:R-:W-:Y:S01]  /*0530*/  FMUL R4, R5, 0.5 ;  /* 0x3f00000005047820 */ /* 0x000fe20000400000 */
[----:B---3--:R-:W-:-:S03]  /*0540*/  FMUL R15, R16, R15 ;  /* 0x0000000f100f7220 */ /* 0x008fc60000400000 */
[----:B------:R-:W-:Y:S01]  /*0550*/  FADD R7, R6, 1 ;  /* 0x3f80000006077421 */ /* 0x000fe20000000000 */
[----:B------:R-:W-:-:S03]  /*0560*/  LEA R6, P1, R0, UR6, 0x2 ;  /* 0x0000000600067c11 */ /* 0x000fc6000f8210ff */
[----:B------:R-:W-:Y:S01]  /*0570*/  FFMA R4, R4, R7, R13 ;  /* 0x0000000704047223 */ /* 0x000fe2000000000d */
[----:B------:R-:W-:-:S03]  /*0580*/  SHF.R.S32.HI R7, RZ, 0x1f, R0 ;  /* 0x0000001fff077819 */ /* 0x000fc60000011400 */
[----:B------:R-:W-:Y:S01]  /*0590*/  FMUL R15, R4, R15 ;  /* 0x0000000f040f7220 */ /* 0x000fe20000400000 */
[----:B------:R-:W-:-:S03]  /*05a0*/  LEA.HI.X R7, R0, UR7, R7, 0x2, P1 ;  /* 0x0000000700077c11 */ /* 0x000fc600088f1407 */
[----:B----4-:R-:W-:-:S04]  /*05b0*/  FFMA R12, R15, R11, R12 ;  /* 0x0000000b0f0c7223 */ /* 0x010fc8000000000c */
[----:B--2---:R-:W-:Y:S01]  /*05c0*/  FADD R9, R12, R9 ;  /* 0x000000090c097221 */ /* 0x004fe20000000000 */
[----:B0-----:R-:W-:Y:S06]  /*05d0*/  @P0 EXIT ;  /* 0x000000000000094d */ /* 0x001fec0003800000 */
[----:B------:R-:W-:Y:S01]  /*05e0*/  STG.E desc[UR4][R6.64], R9 ;  /* 0x0000000906007986 */ /* 0x000fe2000c101904 */
[----:B------:R-:W-:Y:S05]  /*05f0*/  EXIT ;  /* 0x000000000000794d */ /* 0x000fea0003800000 */
.L_x_0:
[----:B------:R-:W-:-:S00]  /*0600*/  BRA `(.L_x_0) ;  /* 0xfffffffc00fc7947 */ /* 0x000fc0000383ffff */
[----:B------:R-:W-:-:S00]  /*0610*/  NOP ;  /* 0x0000000000007918 */ /* 0x000fc00000000000 */
        /* <DEDUP_REMOVED lines=14> */
.L_x_1:


//--------------------- .nv.global.init           --------------------------
	.section	.nv.global.init,"aw",@progbits
.nv.global.init:
	.type		_$_str,@object
	.size		_$_str,(_$_str_$_2 - _$_str)
_$_str:
        /*0000*/ 	.byte	0x5f, 0x5f, 0x43, 0x55, 0x44, 0x41, 0x5f, 0x46, 0x54, 0x5a, 0x00
	.type		_$_str_$_2,@object
	.size		_$_str_$_2,(.L_1 - _$_str_$_2)
_$_str_$_2:
        /*000b*/ 	.byte	0x5f, 0x5f, 0x43, 0x55, 0x44, 0x41, 0x5f, 0x50, 0x52, 0x45, 0x43, 0x5f, 0x53, 0x51, 0x52, 0x54
        /*001b*/ 	.byte	0x00
.L_1:


//--------------------- .nv.constant0.triton_poi_fused__native_batch_norm_legit_no_training_add_convolution_gelu_1 --------------------------
	.section	.nv.constant0.triton_poi_fused__native_batch_norm_legit_no_training_add_convolution_gelu_1,"a",@progbits
	.sectionflags	@""
	.align	4
.nv.constant0.triton_poi_fused__native_batch_norm_legit_no_training_add_convolution_gelu_1:
	.zero		596
